//
// Generated by NVIDIA NVVM Compiler
//
// Compiler Build ID: CL-36424714
// Cuda compilation tools, release 13.0, V13.0.88
// Based on NVVM 20.0.0
//

.version 9.0
.target sm_100
.address_size 64

	// .globl	_Z10kernel_sumPiS_S_i

.visible .entry _Z10kernel_sumPiS_S_i(
	.param .u64 .ptr .align 1 _Z10kernel_sumPiS_S_i_param_0,
	.param .u64 .ptr .align 1 _Z10kernel_sumPiS_S_i_param_1,
	.param .u64 .ptr .align 1 _Z10kernel_sumPiS_S_i_param_2,
	.param .u32 _Z10kernel_sumPiS_S_i_param_3
)
{
	.reg .pred 	%p<2>;
	.reg .b32 	%r<9>;
	.reg .b64 	%rd<11>;

	ld.param.u64 	%rd1, [_Z10kernel_sumPiS_S_i_param_0];
	ld.param.u64 	%rd2, [_Z10kernel_sumPiS_S_i_param_1];
	ld.param.u64 	%rd3, [_Z10kernel_sumPiS_S_i_param_2];
	ld.param.u32 	%r2, [_Z10kernel_sumPiS_S_i_param_3];
	mov.u32 	%r3, %ctaid.x;
	mov.u32 	%r4, %ntid.x;
	mov.u32 	%r5, %tid.x;
	mad.lo.s32 	%r1, %r3, %r4, %r5;
	setp.ge.s32 	%p1, %r1, %r2;
	@%p1 bra 	$L__BB0_2;
	cvta.to.global.u64 	%rd4, %rd1;
	cvta.to.global.u64 	%rd5, %rd2;
	cvta.to.global.u64 	%rd6, %rd3;
	mul.wide.s32 	%rd7, %r1, 4;
	add.s64 	%rd8, %rd4, %rd7;
	ld.global.u32 	%r6, [%rd8];
	add.s64 	%rd9, %rd5, %rd7;
	ld.global.u32 	%r7, [%rd9];
	add.s32 	%r8, %r7, %r6;
	add.s64 	%rd10, %rd6, %rd7;
	st.global.u32 	[%rd10], %r8;
$L__BB0_2:
	ret;

}


// ===== COMPILED SASS (sm_100) =====

	.target	sm_100

	.elftype	@"ET_EXEC"


//--------------------- .note.nv.tkinfo           --------------------------
	.section	.note.nv.tkinfo,"",@"SHT_NOTE"
	.sectionflags	@"SHF_NOTE_NV_TKINFO"
	.tkinfo
        /*0018*/ 	.word	0x00000002
        /*0030*/ 	.string	""
        /*0030*/ 	.string	"ptxas"
        /*0030*/ 	.string	"Cuda compilation tools, release 13.0, V13.0.88"
        /*0030*/ 	.string	"Build cuda_13.0.r13.0/compiler.36424714_0"
        /*0030*/ 	.string	"-arch sm_100 -m 64 "



//--------------------- .note.nv.cuinfo           --------------------------
	.section	.note.nv.cuinfo,"",@"SHT_NOTE"
	.sectionflags	@"SHF_NOTE_NV_CUINFO"
        /*0018*/ 	.short	0x0002
        /*001a*/ 	.short	0x0064
        /*001c*/ 	.short	0x0082
	.zero		2


//--------------------- .nv.info                  --------------------------
	.section	.nv.info,"",@"SHT_CUDA_INFO"
	.align	4


	//----- nvinfo : EIATTR_REGCOUNT
	.align		4
        /*0000*/ 	.byte	0x04, 0x2f
        /*0002*/ 	.short	(.L_1 - .L_0)
	.align		4
.L_0:
        /*0004*/ 	.word	index@(_Z10kernel_sumPiS_S_i)
        /*0008*/ 	.word	0x0000000c


	//----- nvinfo : EIATTR_FRAME_SIZE
	.align		4
.L_1:
        /*000c*/ 	.byte	0x04, 0x11
        /*000e*/ 	.short	(.L_3 - .L_2)
	.align		4
.L_2:
        /*0010*/ 	.word	index@(_Z10kernel_sumPiS_S_i)
        /*0014*/ 	.word	0x00000000


	//----- nvinfo : EIATTR_MIN_STACK_SIZE
	.align		4
.L_3:
        /*0018*/ 	.byte	0x04, 0x12
        /*001a*/ 	.short	(.L_5 - .L_4)
	.align		4
.L_4:
        /*001c*/ 	.word	index@(_Z10kernel_sumPiS_S_i)
        /*0020*/ 	.word	0x00000000
.L_5:


//--------------------- .nv.compat                --------------------------
	.section	.nv.compat,"",@"SHT_CUDA_COMPAT_INFO"
	.align	4
        /*0000*/ 	.byte	0x02, 0x09, 0x00, 0x00, 0x02, 0x02, 0x01, 0x00, 0x02, 0x05, 0x05, 0x00, 0x03, 0x07, 0x01, 0x01
        /*0010*/ 	.byte	0x02, 0x03, 0x00, 0x00, 0x02, 0x06, 0x01, 0x00, 0x04, 0x0b, 0x08, 0x00, 0x09, 0x00, 0x00, 0x00
        /*0020*/ 	.byte	0x00, 0x00, 0x00, 0x00


//--------------------- .nv.info._Z10kernel_sumPiS_S_i --------------------------
	.section	.nv.info._Z10kernel_sumPiS_S_i,"",@"SHT_CUDA_INFO"
	.sectionflags	@""
	.align	4


	//----- nvinfo : EIATTR_CUDA_API_VERSION
	.align		4
        /*0000*/ 	.byte	0x04, 0x37
        /*0002*/ 	.short	(.L_7 - .L_6)
.L_6:
        /*0004*/ 	.word	0x00000082


	//----- nvinfo : EIATTR_KPARAM_INFO
	.align		4
.L_7:
        /*0008*/ 	.byte	0x04, 0x17
        /*000a*/ 	.short	(.L_9 - .L_8)
.L_8:
        /*000c*/ 	.word	0x00000000
        /*0010*/ 	.short	0x0003
        /*0012*/ 	.short	0x0018
        /*0014*/ 	.byte	0x00, 0xf0, 0x11, 0x00


	//----- nvinfo : EIATTR_KPARAM_INFO
	.align		4
.L_9:
        /*0018*/ 	.byte	0x04, 0x17
        /*001a*/ 	.short	(.L_11 - .L_10)
.L_10:
        /*001c*/ 	.word	0x00000000
        /*0020*/ 	.short	0x0002
        /*0022*/ 	.short	0x0010
        /*0024*/ 	.byte	0x00, 0xf5, 0x21, 0x00


	//----- nvinfo : EIATTR_KPARAM_INFO
	.align		4
.L_11:
        /*0028*/ 	.byte	0x04, 0x17
        /*002a*/ 	.short	(.L_13 - .L_12)
.L_12:
        /*002c*/ 	.word	0x00000000
        /*0030*/ 	.short	0x0001
        /*0032*/ 	.short	0x0008
        /*0034*/ 	.byte	0x00, 0xf5, 0x21, 0x00


	//----- nvinfo : EIATTR_KPARAM_INFO
	.align		4
.L_13:
        /*0038*/ 	.byte	0x04, 0x17
        /*003a*/ 	.short	(.L_15 - .L_14)
.L_14:
        /*003c*/ 	.word	0x00000000
        /*0040*/ 	.short	0x0000
        /*0042*/ 	.short	0x0000
        /*0044*/ 	.byte	0x00, 0xf5, 0x21, 0x00


	//----- nvinfo : EIATTR_SPARSE_MMA_MASK
	.align		4
.L_15:
        /*0048*/ 	.byte	0x03, 0x50
        /*004a*/ 	.short	0x0000


	//----- nvinfo : EIATTR_MAXREG_COUNT
	.align		4
        /*004c*/ 	.byte	0x03, 0x1b
        /*004e*/ 	.short	0x00ff


	//----- nvinfo : EIATTR_MERCURY_ISA_VERSION
	.align		4
        /*0050*/ 	.byte	0x03, 0x5f
        /*0052*/ 	.short	0x0101


	//----- nvinfo : EIATTR_VRC_CTA_INIT_COUNT
	.align		4
        /*0054*/ 	.byte	0x02, 0x4a
	.zero		1
	.zero		1


	//----- nvinfo : EIATTR_EXIT_INSTR_OFFSETS
	.align		4
        /*0058*/ 	.byte	0x04, 0x1c
        /*005a*/ 	.short	(.L_17 - .L_16)


	//   ....[0]....
.L_16:
        /*005c*/ 	.word	0x00000070


	//   ....[1]....
        /*0060*/ 	.word	0x00000130


	//----- nvinfo : EIATTR_CBANK_PARAM_SIZE
	.align		4
.L_17:
        /*0064*/ 	.byte	0x03, 0x19
        /*0066*/ 	.short	0x001c


	//----- nvinfo : EIATTR_PARAM_CBANK
	.align		4
        /*0068*/ 	.byte	0x04, 0x0a
        /*006a*/ 	.short	(.L_19 - .L_18)
	.align		4
.L_18:
        /*006c*/ 	.word	index@(.nv.constant0._Z10kernel_sumPiS_S_i)
        /*0070*/ 	.short	0x0380
        /*0072*/ 	.short	0x001c


	//----- nvinfo : EIATTR_SW_WAR
	.align		4
.L_19:
        /*0074*/ 	.byte	0x04, 0x36
        /*0076*/ 	.short	(.L_21 - .L_20)
.L_20:
        /*0078*/ 	.word	0x00000008
.L_21:


//--------------------- .nv.callgraph             --------------------------
	.section	.nv.callgraph,"",@"SHT_CUDA_CALLGRAPH"
	.align	4
	.sectionentsize	8
	.align		4
        /*0000*/ 	.word	0x00000000
	.align		4
        /*0004*/ 	.word	0xffffffff
	.align		4
        /*0008*/ 	.word	0x00000000
	.align		4
        /*000c*/ 	.word	0xfffffffe
	.align		4
        /*0010*/ 	.word	0x00000000
	.align		4
        /*0014*/ 	.word	0xfffffffd
	.align		4
        /*0018*/ 	.word	0x00000000
	.align		4
        /*001c*/ 	.word	0xfffffffc


//--------------------- .text._Z10kernel_sumPiS_S_i --------------------------
	.section	.text._Z10kernel_sumPiS_S_i,"ax",@progbits
	.align	128
        .global         _Z10kernel_sumPiS_S_i
        .type           _Z10kernel_sumPiS_S_i,@function
        .size           _Z10kernel_sumPiS_S_i,(.L_x_1 - _Z10kernel_sumPiS_S_i)
        .other          _Z10kernel_sumPiS_S_i,@"STO_CUDA_ENTRY STV_DEFAULT"
_Z10kernel_sumPiS_S_i:
.text._Z10kernel_sumPiS_S_i:
[----:B------:R-:W-:Y:S01]  /*0000*/  LDC R1, c[0x0][0x37c] ;  /* 0x0000df00ff017b82 */ /* 0x000fe20000000800 */
[----:B------:R-:W0:Y:S07]  /*0010*/  S2R R0, SR_TID.X ;  /* 0x0000000000007919 */ /* 0x000e2e0000002100 */
[----:B------:R-:W0:Y:S01]  /*0020*/  S2UR UR4, SR_CTAID.X ;  /* 0x00000000000479c3 */ /* 0x000e220000002500 */
[----:B------:R-:W1:Y:S07]  /*0030*/  LDCU UR5, c[0x0][0x398] ;  /* 0x00007300ff0577ac */ /* 0x000e6e0008000800 */
[----:B------:R-:W0:Y:S02]  /*0040*/  LDC R9, c[0x0][0x360] ;  /* 0x0000d800ff097b82 */ /* 0x000e240000000800 */
[----:B0-----:R-:W-:-:S05]  /*0050*/  IMAD R9, R9, UR4, R0 ;  /* 0x0000000409097c24 */ /* 0x001fca000f8e0200 */
[----:B-1----:R-:W-:-:S13]  /*0060*/  ISETP.GE.AND P0, PT, R9, UR5, PT ;  /* 0x0000000509007c0c */ /* 0x002fda000bf06270 */
[----:B------:R-:W-:Y:S05]  /*0070*/  @P0 EXIT ;  /* 0x000000000000094d */ /* 0x000fea0003800000 */
[----:B------:R-:W0:Y:S01]  /*0080*/  LDC.64 R2, c[0x0][0x380] ;  /* 0x0000e000ff027b82 */ /* 0x000e220000000a00 */
[----:B------:R-:W1:Y:S07]  /*0090*/  LDCU.64 UR4, c[0x0][0x358] ;  /* 0x00006b00ff0477ac */ /* 0x000e6e0008000a00 */
[----:B------:R-:W2:Y:S08]  /*00a0*/  LDC.64 R4, c[0x0][0x388] ;  /* 0x0000e200ff047b82 */ /* 0x000eb00000000a00 */
[----:B------:R-:W3:Y:S01]  /*00b0*/  LDC.64 R6, c[0x0][0x390] ;  /* 0x0000e400ff067b82 */ /* 0x000ee20000000a00 */
[----:B0-----:R-:W-:-:S06]  /*00c0*/  IMAD.WIDE R2, R9, 0x4, R2 ;  /* 0x0000000409027825 */ /* 0x001fcc00078e0202 */
[----:B-1----:R-:W4:Y:S01]  /*00d0*/  LDG.E R2, desc[UR4][R2.64] ;  /* 0x0000000402027981 */ /* 0x002f22000c1e1900 */
[----:B--2---:R-:W-:-:S06]  /*00e0*/  IMAD.WIDE R4, R9, 0x4, R4 ;  /* 0x0000000409047825 */ /* 0x004fcc00078e0204 */
[----:B------:R-:W4:Y:S01]  /*00f0*/  LDG.E R5, desc[UR4][R4.64] ;  /* 0x0000000404057981 */ /* 0x000f22000c1e1900 */
[----:B---3--:R-:W-:Y:S01]  /*0100*/  IMAD.WIDE R6, R9, 0x4, R6 ;  /* 0x0000000409067825 */ /* 0x008fe200078e0206 */
[----:B----4-:R-:W-:-:S05]  /*0110*/  IADD3 R9, PT, PT, R2, R5, RZ ;  /* 0x0000000502097210 */ /* 0x010fca0007ffe0ff */
[----:B------:R-:W-:Y:S01]  /*0120*/  STG.E desc[UR4][R6.64], R9 ;  /* 0x0000000906007986 */ /* 0x000fe2000c101904 */
[----:B------:R-:W-:Y:S05]  /*0130*/  EXIT ;  /* 0x000000000000794d */ /* 0x000fea0003800000 */
.L_x_0:
[----:B------:R-:W-:-:S00]  /*0140*/  BRA `(.L_x_0) ;  /* 0xfffffffc00fc7947 */ /* 0x000fc0000383ffff */
[----:B------:R-:W-:-:S00]  /*0150*/  NOP ;  /* 0x0000000000007918 */ /* 0x000fc00000000000 */
        /* <DEDUP_REMOVED lines=10> */
.L_x_1:


//--------------------- .nv.shared.reserved.0     --------------------------
	.section	.nv.shared.reserved.0,"aw",@nobits
	.weak		__nv_reservedSMEM_offset_0_alias
	.size		__nv_reservedSMEM_offset_0_alias, 0, 64
	.other		__nv_reservedSMEM_offset_0_alias,@"STO_CUDA_RESERVED_SHARED STV_DEFAULT"
__nv_reservedSMEM_offset_0_alias:
	.zero		0
	.zero		64


//--------------------- .nv.constant0._Z10kernel_sumPiS_S_i --------------------------
	.section	.nv.constant0._Z10kernel_sumPiS_S_i,"a",@progbits
	.sectionflags	@""
	.align	4
.nv.constant0._Z10kernel_sumPiS_S_i:
	.zero		924


//--------------------- SYMBOLS --------------------------

	.type		.nv.reservedSmem.offset0,@object
	.size		.nv.reservedSmem.offset0,0x4
